//
// Generated by NVIDIA NVVM Compiler
//
// Compiler Build ID: CL-36424714
// Cuda compilation tools, release 13.0, V13.0.88
// Based on NVVM 20.0.0
//

.version 9.0
.target sm_100
.address_size 64

	// .globl	_Z9sumReducePiS_
// _ZZ9sumReducePiS_E5arr_s has been demoted

.visible .entry _Z9sumReducePiS_(
	.param .u64 .ptr .align 1 _Z9sumReducePiS__param_0,
	.param .u64 .ptr .align 1 _Z9sumReducePiS__param_1
)
{
	.reg .pred 	%p<5>;
	.reg .b32 	%r<24>;
	.reg .b64 	%rd<9>;
	// demoted variable
	.shared .align 4 .b8 _ZZ9sumReducePiS_E5arr_s[4096];
	ld.param.u64 	%rd2, [_Z9sumReducePiS__param_0];
	ld.param.u64 	%rd1, [_Z9sumReducePiS__param_1];
	cvta.to.global.u64 	%rd3, %rd2;
	mov.u32 	%r23, %ntid.x;
	mov.u32 	%r6, %ctaid.x;
	mul.lo.s32 	%r7, %r23, %r6;
	shl.b32 	%r8, %r7, 1;
	mov.u32 	%r2, %tid.x;
	add.s32 	%r9, %r8, %r2;
	mul.wide.s32 	%rd4, %r9, 4;
	add.s64 	%rd5, %rd3, %rd4;
	ld.global.u32 	%r10, [%rd5];
	add.s32 	%r11, %r9, %r23;
	mul.wide.u32 	%rd6, %r11, 4;
	add.s64 	%rd7, %rd3, %rd6;
	ld.global.u32 	%r12, [%rd7];
	add.s32 	%r13, %r12, %r10;
	shl.b32 	%r14, %r2, 2;
	mov.u32 	%r15, _ZZ9sumReducePiS_E5arr_s;
	add.s32 	%r3, %r15, %r14;
	st.shared.u32 	[%r3], %r13;
	setp.lt.u32 	%p1, %r23, 2;
	@%p1 bra 	$L__BB0_4;
$L__BB0_1:
	shr.u32 	%r5, %r23, 1;
	bar.sync 	0;
	setp.ge.u32 	%p2, %r2, %r5;
	@%p2 bra 	$L__BB0_3;
	shl.b32 	%r16, %r5, 2;
	add.s32 	%r17, %r3, %r16;
	ld.shared.u32 	%r18, [%r17];
	ld.shared.u32 	%r19, [%r3];
	add.s32 	%r20, %r19, %r18;
	st.shared.u32 	[%r3], %r20;
$L__BB0_3:
	setp.gt.u32 	%p3, %r23, 3;
	mov.u32 	%r23, %r5;
	@%p3 bra 	$L__BB0_1;
$L__BB0_4:
	setp.ne.s32 	%p4, %r2, 0;
	@%p4 bra 	$L__BB0_6;
	ld.shared.u32 	%r21, [_ZZ9sumReducePiS_E5arr_s];
	cvta.to.global.u64 	%rd8, %rd1;
	atom.global.add.u32 	%r22, [%rd8], %r21;
$L__BB0_6:
	ret;

}


// ===== COMPILED SASS (sm_100) =====

	.target	sm_100

	.elftype	@"ET_EXEC"


//--------------------- .note.nv.tkinfo           --------------------------
	.section	.note.nv.tkinfo,"",@"SHT_NOTE"
	.sectionflags	@"SHF_NOTE_NV_TKINFO"
	.tkinfo
        /*0018*/ 	.word	0x00000002
        /*0030*/ 	.string	""
        /*0030*/ 	.string	"ptxas"
        /*0030*/ 	.string	"Cuda compilation tools, release 13.0, V13.0.88"
        /*0030*/ 	.string	"Build cuda_13.0.r13.0/compiler.36424714_0"
        /*0030*/ 	.string	"-arch sm_100 -m 64 "



//--------------------- .note.nv.cuinfo           --------------------------
	.section	.note.nv.cuinfo,"",@"SHT_NOTE"
	.sectionflags	@"SHF_NOTE_NV_CUINFO"
        /*0018*/ 	.short	0x0002
        /*001a*/ 	.short	0x0064
        /*001c*/ 	.short	0x0082
	.zero		2


//--------------------- .nv.info                  --------------------------
	.section	.nv.info,"",@"SHT_CUDA_INFO"
	.align	4


	//----- nvinfo : EIATTR_REGCOUNT
	.align		4
        /*0000*/ 	.byte	0x04, 0x2f
        /*0002*/ 	.short	(.L_1 - .L_0)
	.align		4
.L_0:
        /*0004*/ 	.word	index@(_Z9sumReducePiS_)
        /*0008*/ 	.word	0x0000000c


	//----- nvinfo : EIATTR_FRAME_SIZE
	.align		4
.L_1:
        /*000c*/ 	.byte	0x04, 0x11
        /*000e*/ 	.short	(.L_3 - .L_2)
	.align		4
.L_2:
        /*0010*/ 	.word	index@(_Z9sumReducePiS_)
        /*0014*/ 	.word	0x00000000


	//----- nvinfo : EIATTR_MIN_STACK_SIZE
	.align		4
.L_3:
        /*0018*/ 	.byte	0x04, 0x12
        /*001a*/ 	.short	(.L_5 - .L_4)
	.align		4
.L_4:
        /*001c*/ 	.word	index@(_Z9sumReducePiS_)
        /*0020*/ 	.word	0x00000000
.L_5:


//--------------------- .nv.compat                --------------------------
	.section	.nv.compat,"",@"SHT_CUDA_COMPAT_INFO"
	.align	4
        /*0000*/ 	.byte	0x02, 0x09, 0x00, 0x00, 0x02, 0x02, 0x01, 0x00, 0x02, 0x05, 0x05, 0x00, 0x03, 0x07, 0x01, 0x01
        /*0010*/ 	.byte	0x02, 0x03, 0x00, 0x00, 0x02, 0x06, 0x01, 0x00, 0x04, 0x0b, 0x08, 0x00, 0x09, 0x00, 0x00, 0x00
        /*0020*/ 	.byte	0x00, 0x00, 0x00, 0x00


//--------------------- .nv.info._Z9sumReducePiS_ --------------------------
	.section	.nv.info._Z9sumReducePiS_,"",@"SHT_CUDA_INFO"
	.sectionflags	@""
	.align	4


	//----- nvinfo : EIATTR_CUDA_API_VERSION
	.align		4
        /*0000*/ 	.byte	0x04, 0x37
        /*0002*/ 	.short	(.L_7 - .L_6)
.L_6:
        /*0004*/ 	.word	0x00000082


	//----- nvinfo : EIATTR_KPARAM_INFO
	.align		4
.L_7:
        /*0008*/ 	.byte	0x04, 0x17
        /*000a*/ 	.short	(.L_9 - .L_8)
.L_8:
        /*000c*/ 	.word	0x00000000
        /*0010*/ 	.short	0x0001
        /*0012*/ 	.short	0x0008
        /*0014*/ 	.byte	0x00, 0xf5, 0x21, 0x00


	//----- nvinfo : EIATTR_KPARAM_INFO
	.align		4
.L_9:
        /*0018*/ 	.byte	0x04, 0x17
        /*001a*/ 	.short	(.L_11 - .L_10)
.L_10:
        /*001c*/ 	.word	0x00000000
        /*0020*/ 	.short	0x0000
        /*0022*/ 	.short	0x0000
        /*0024*/ 	.byte	0x00, 0xf5, 0x21, 0x00


	//----- nvinfo : EIATTR_SPARSE_MMA_MASK
	.align		4
.L_11:
        /*0028*/ 	.byte	0x03, 0x50
        /*002a*/ 	.short	0x0000


	//----- nvinfo : EIATTR_MAXREG_COUNT
	.align		4
        /*002c*/ 	.byte	0x03, 0x1b
        /*002e*/ 	.short	0x00ff


	//----- nvinfo : EIATTR_NUM_BARRIERS
	.align		4
        /*0030*/ 	.byte	0x02, 0x4c
        /*0032*/ 	.byte	0x01
	.zero		1


	//----- nvinfo : EIATTR_MERCURY_ISA_VERSION
	.align		4
        /*0034*/ 	.byte	0x03, 0x5f
        /*0036*/ 	.short	0x0101


	//----- nvinfo : EIATTR_VRC_CTA_INIT_COUNT
	.align		4
        /*0038*/ 	.byte	0x02, 0x4a
	.zero		1
	.zero		1


	//----- nvinfo : EIATTR_EXIT_INSTR_OFFSETS
	.align		4
        /*003c*/ 	.byte	0x04, 0x1c
        /*003e*/ 	.short	(.L_13 - .L_12)


	//   ....[0]....
.L_12:
        /*0040*/ 	.word	0x00000220


	//   ....[1]....
        /*0044*/ 	.word	0x00000290


	//----- nvinfo : EIATTR_CBANK_PARAM_SIZE
	.align		4
.L_13:
        /*0048*/ 	.byte	0x03, 0x19
        /*004a*/ 	.short	0x0010


	//----- nvinfo : EIATTR_PARAM_CBANK
	.align		4
        /*004c*/ 	.byte	0x04, 0x0a
        /*004e*/ 	.short	(.L_15 - .L_14)
	.align		4
.L_14:
        /*0050*/ 	.word	index@(.nv.constant0._Z9sumReducePiS_)
        /*0054*/ 	.short	0x0380
        /*0056*/ 	.short	0x0010


	//----- nvinfo : EIATTR_SW_WAR
	.align		4
.L_15:
        /*0058*/ 	.byte	0x04, 0x36
        /*005a*/ 	.short	(.L_17 - .L_16)
.L_16:
        /*005c*/ 	.word	0x00000008
.L_17:


//--------------------- .nv.callgraph             --------------------------
	.section	.nv.callgraph,"",@"SHT_CUDA_CALLGRAPH"
	.align	4
	.sectionentsize	8
	.align		4
        /*0000*/ 	.word	0x00000000
	.align		4
        /*0004*/ 	.word	0xffffffff
	.align		4
        /*0008*/ 	.word	0x00000000
	.align		4
        /*000c*/ 	.word	0xfffffffe
	.align		4
        /*0010*/ 	.word	0x00000000
	.align		4
        /*0014*/ 	.word	0xfffffffd
	.align		4
        /*0018*/ 	.word	0x00000000
	.align		4
        /*001c*/ 	.word	0xfffffffc


//--------------------- .text._Z9sumReducePiS_    --------------------------
	.section	.text._Z9sumReducePiS_,"ax",@progbits
	.align	128
        .global         _Z9sumReducePiS_
        .type           _Z9sumReducePiS_,@function
        .size           _Z9sumReducePiS_,(.L_x_3 - _Z9sumReducePiS_)
        .other          _Z9sumReducePiS_,@"STO_CUDA_ENTRY STV_DEFAULT"
_Z9sumReducePiS_:
.text._Z9sumReducePiS_:
[----:B------:R-:W-:Y:S01]  /*0000*/  LDC R1, c[0x0][0x37c] ;  /* 0x0000df00ff017b82 */ /* 0x000fe20000000800 */
[----:B------:R-:W0:Y:S01]  /*0010*/  S2R R0, SR_CTAID.X ;  /* 0x0000000000007919 */ /* 0x000e220000002500 */
[----:B------:R-:W0:Y:S06]  /*0020*/  LDCU UR8, c[0x0][0x360] ;  /* 0x00006c00ff0877ac */ /* 0x000e2c0008000800 */
[----:B------:R-:W1:Y:S01]  /*0030*/  LDC.64 R4, c[0x0][0x380] ;  /* 0x0000e000ff047b82 */ /* 0x000e620000000a00 */
[----:B------:R-:W2:Y:S01]  /*0040*/  S2R R9, SR_TID.X ;  /* 0x0000000000097919 */ /* 0x000ea20000002100 */
[----:B------:R-:W3:Y:S01]  /*0050*/  LDCU.64 UR6, c[0x0][0x358] ;  /* 0x00006b00ff0677ac */ /* 0x000ee20008000a00 */
[----:B0-----:R-:W-:-:S04]  /*0060*/  IMAD R0, R0, UR8, RZ ;  /* 0x0000000800007c24 */ /* 0x001fc8000f8e02ff */
[----:B--2---:R-:W-:-:S05]  /*0070*/  IMAD R3, R0, 0x2, R9 ;  /* 0x0000000200037824 */ /* 0x004fca00078e0209 */
[C---:B------:R-:W-:Y:S01]  /*0080*/  IADD3 R7, PT, PT, R3.reuse, UR8, RZ ;  /* 0x0000000803077c10 */ /* 0x040fe2000fffe0ff */
[----:B-1----:R-:W-:-:S04]  /*0090*/  IMAD.WIDE R2, R3, 0x4, R4 ;  /* 0x0000000403027825 */ /* 0x002fc800078e0204 */
[----:B------:R-:W-:Y:S02]  /*00a0*/  IMAD.WIDE.U32 R4, R7, 0x4, R4 ;  /* 0x0000000407047825 */ /* 0x000fe400078e0004 */
[----:B---3--:R-:W2:Y:S04]  /*00b0*/  LDG.E R2, desc[UR6][R2.64] ;  /* 0x0000000602027981 */ /* 0x008ea8000c1e1900 */
[----:B------:R-:W2:Y:S01]  /*00c0*/  LDG.E R5, desc[UR6][R4.64] ;  /* 0x0000000604057981 */ /* 0x000ea2000c1e1900 */
[----:B------:R-:W0:Y:S01]  /*00d0*/  S2UR UR5, SR_CgaCtaId ;  /* 0x00000000000579c3 */ /* 0x000e220000008800 */
[----:B------:R-:W-:Y:S01]  /*00e0*/  UMOV UR4, 0x400 ;  /* 0x0000040000047882 */ /* 0x000fe20000000000 */
[----:B------:R-:W-:Y:S01]  /*00f0*/  UISETP.GE.U32.AND UP0, UPT, UR8, 0x2, UPT ;  /* 0x000000020800788c */ /* 0x000fe2000bf06070 */
[----:B------:R-:W-:Y:S01]  /*0100*/  ISETP.NE.AND P0, PT, R9, RZ, PT ;  /* 0x000000ff0900720c */ /* 0x000fe20003f05270 */
[----:B0-----:R-:W-:-:S06]  /*0110*/  ULEA UR4, UR5, UR4, 0x18 ;  /* 0x0000000405047291 */ /* 0x001fcc000f8ec0ff */
[----:B------:R-:W-:Y:S01]  /*0120*/  LEA R7, R9, UR4, 0x2 ;  /* 0x0000000409077c11 */ /* 0x000fe2000f8e10ff */
[----:B--2---:R-:W-:-:S05]  /*0130*/  IMAD.IADD R0, R2, 0x1, R5 ;  /* 0x0000000102007824 */ /* 0x004fca00078e0205 */
[----:B------:R0:W-:Y:S01]  /*0140*/  STS [R7], R0 ;  /* 0x0000000007007388 */ /* 0x0001e20000000800 */
[----:B------:R-:W-:Y:S05]  /*0150*/  BRA.U !UP0, `(.L_x_0) ;  /* 0x0000000108307547 */ /* 0x000fea000b800000 */
[----:B0-----:R-:W-:-:S07]  /*0160*/  MOV R0, UR8 ;  /* 0x0000000800007c02 */ /* 0x001fce0008000f00 */
.L_x_1:
[----:B------:R-:W-:Y:S01]  /*0170*/  BAR.SYNC.DEFER_BLOCKING 0x0 ;  /* 0x0000000000007b1d */ /* 0x000fe20000010000 */
[----:B------:R-:W-:-:S04]  /*0180*/  SHF.R.U32.HI R6, RZ, 0x1, R0 ;  /* 0x00000001ff067819 */ /* 0x000fc80000011600 */
[----:B------:R-:W-:-:S13]  /*0190*/  ISETP.GE.U32.AND P1, PT, R9, R6, PT ;  /* 0x000000060900720c */ /* 0x000fda0003f26070 */
[----:B------:R-:W-:Y:S01]  /*01a0*/  @!P1 IMAD R2, R6, 0x4, R7 ;  /* 0x0000000406029824 */ /* 0x000fe200078e0207 */
[----:B------:R-:W-:Y:S05]  /*01b0*/  @!P1 LDS R3, [R7] ;  /* 0x0000000007039984 */ /* 0x000fea0000000800 */
[----:B------:R-:W0:Y:S02]  /*01c0*/  @!P1 LDS R2, [R2] ;  /* 0x0000000002029984 */ /* 0x000e240000000800 */
[----:B0-----:R-:W-:-:S05]  /*01d0*/  @!P1 IADD3 R4, PT, PT, R2, R3, RZ ;  /* 0x0000000302049210 */ /* 0x001fca0007ffe0ff */
[----:B------:R1:W-:Y:S01]  /*01e0*/  @!P1 STS [R7], R4 ;  /* 0x0000000407009388 */ /* 0x0003e20000000800 */
[----:B------:R-:W-:Y:S01]  /*01f0*/  ISETP.GT.U32.AND P1, PT, R0, 0x3, PT ;  /* 0x000000030000780c */ /* 0x000fe20003f24070 */
[----:B------:R-:W-:-:S12]  /*0200*/  IMAD.MOV.U32 R0, RZ, RZ, R6 ;  /* 0x000000ffff007224 */ /* 0x000fd800078e0006 */
[----:B-1----:R-:W-:Y:S05]  /*0210*/  @P1 BRA `(.L_x_1) ;  /* 0xfffffffc00d41947 */ /* 0x002fea000383ffff */
.L_x_0:
[----:B------:R-:W-:Y:S05]  /*0220*/  @P0 EXIT ;  /* 0x000000000000094d */ /* 0x000fea0003800000 */
[----:B------:R-:W1:Y:S01]  /*0230*/  S2UR UR5, SR_CgaCtaId ;  /* 0x00000000000579c3 */ /* 0x000e620000008800 */
[----:B------:R-:W-:-:S07]  /*0240*/  UMOV UR4, 0x400 ;  /* 0x0000040000047882 */ /* 0x000fce0000000000 */
[----:B------:R-:W2:Y:S01]  /*0250*/  LDC.64 R2, c[0x0][0x388] ;  /* 0x0000e200ff027b82 */ /* 0x000ea20000000a00 */
[----:B-1----:R-:W-:-:S09]  /*0260*/  ULEA UR4, UR5, UR4, 0x18 ;  /* 0x0000000405047291 */ /* 0x002fd2000f8ec0ff */
[----:B------:R-:W2:Y:S04]  /*0270*/  LDS R5, [UR4] ;  /* 0x00000004ff057984 */ /* 0x000ea80008000800 */
[----:B--2---:R-:W-:Y:S01]  /*0280*/  REDG.E.ADD.STRONG.GPU desc[UR6][R2.64], R5 ;  /* 0x000000050200798e */ /* 0x004fe2000c12e106 */
[----:B------:R-:W-:Y:S05]  /*0290*/  EXIT ;  /* 0x000000000000794d */ /* 0x000fea0003800000 */
.L_x_2:
[----:B------:R-:W-:-:S00]  /*02a0*/  BRA `(.L_x_2) ;  /* 0xfffffffc00fc7947 */ /* 0x000fc0000383ffff */
[----:B------:R-:W-:-:S00]  /*02b0*/  NOP ;  /* 0x0000000000007918 */ /* 0x000fc00000000000 */
        /* <DEDUP_REMOVED lines=12> */
.L_x_3:


//--------------------- .nv.shared._Z9sumReducePiS_ --------------------------
	.section	.nv.shared._Z9sumReducePiS_,"aw",@nobits
	.sectionflags	@""
	.align	4
.nv.shared._Z9sumReducePiS_:
	.zero		5120


//--------------------- .nv.shared.reserved.0     --------------------------
	.section	.nv.shared.reserved.0,"aw",@nobits
	.weak		__nv_reservedSMEM_offset_0_alias
	.size		__nv_reservedSMEM_offset_0_alias, 0, 64
	.other		__nv_reservedSMEM_offset_0_alias,@"STO_CUDA_RESERVED_SHARED STV_DEFAULT"
__nv_reservedSMEM_offset_0_alias:
	.zero		0
	.zero		64


//--------------------- .nv.constant0._Z9sumReducePiS_ --------------------------
	.section	.nv.constant0._Z9sumReducePiS_,"a",@progbits
	.sectionflags	@""
	.align	4
.nv.constant0._Z9sumReducePiS_:
	.zero		912


//--------------------- SYMBOLS --------------------------

	.type		.nv.reservedSmem.offset0,@object
	.size		.nv.reservedSmem.offset0,0x4
	.type		.nv.reservedSmem.cap,@object
	.size		.nv.reservedSmem.cap,0x4
